//
// Generated by NVIDIA NVVM Compiler
//
// Compiler Build ID: CL-36424714
// Cuda compilation tools, release 13.0, V13.0.88
// Based on NVVM 20.0.0
//

.version 9.0
.target sm_100
.address_size 64

	// .globl	_Z10computeGPUPfS_

.visible .entry _Z10computeGPUPfS_(
	.param .u64 .ptr .align 1 _Z10computeGPUPfS__param_0,
	.param .u64 .ptr .align 1 _Z10computeGPUPfS__param_1
)
{
	.reg .b32 	%r<5>;
	.reg .b32 	%f<4>;
	.reg .b64 	%rd<8>;

	ld.param.u64 	%rd1, [_Z10computeGPUPfS__param_0];
	ld.param.u64 	%rd2, [_Z10computeGPUPfS__param_1];
	cvta.to.global.u64 	%rd3, %rd2;
	cvta.to.global.u64 	%rd4, %rd1;
	mov.u32 	%r1, %ntid.x;
	mov.u32 	%r2, %ctaid.x;
	mov.u32 	%r3, %tid.x;
	mad.lo.s32 	%r4, %r1, %r2, %r3;
	mul.wide.s32 	%rd5, %r4, 4;
	add.s64 	%rd6, %rd4, %rd5;
	ld.global.f32 	%f1, [%rd6];
	add.s64 	%rd7, %rd3, %rd5;
	ld.global.f32 	%f2, [%rd7];
	mul.f32 	%f3, %f1, %f2;
	st.global.f32 	[%rd6], %f3;
	ret;

}


// ===== COMPILED SASS (sm_100) =====

	.target	sm_100

	.elftype	@"ET_EXEC"


//--------------------- .note.nv.tkinfo           --------------------------
	.section	.note.nv.tkinfo,"",@"SHT_NOTE"
	.sectionflags	@"SHF_NOTE_NV_TKINFO"
	.tkinfo
        /*0018*/ 	.word	0x00000002
        /*0030*/ 	.string	""
        /*0030*/ 	.string	"ptxas"
        /*0030*/ 	.string	"Cuda compilation tools, release 13.0, V13.0.88"
        /*0030*/ 	.string	"Build cuda_13.0.r13.0/compiler.36424714_0"
        /*0030*/ 	.string	"-arch sm_100 -m 64 "



//--------------------- .note.nv.cuinfo           --------------------------
	.section	.note.nv.cuinfo,"",@"SHT_NOTE"
	.sectionflags	@"SHF_NOTE_NV_CUINFO"
        /*0018*/ 	.short	0x0002
        /*001a*/ 	.short	0x0064
        /*001c*/ 	.short	0x0082
	.zero		2


//--------------------- .nv.info                  --------------------------
	.section	.nv.info,"",@"SHT_CUDA_INFO"
	.align	4


	//----- nvinfo : EIATTR_REGCOUNT
	.align		4
        /*0000*/ 	.byte	0x04, 0x2f
        /*0002*/ 	.short	(.L_1 - .L_0)
	.align		4
.L_0:
        /*0004*/ 	.word	index@(_Z10computeGPUPfS_)
        /*0008*/ 	.word	0x0000000a


	//----- nvinfo : EIATTR_FRAME_SIZE
	.align		4
.L_1:
        /*000c*/ 	.byte	0x04, 0x11
        /*000e*/ 	.short	(.L_3 - .L_2)
	.align		4
.L_2:
        /*0010*/ 	.word	index@(_Z10computeGPUPfS_)
        /*0014*/ 	.word	0x00000000


	//----- nvinfo : EIATTR_MIN_STACK_SIZE
	.align		4
.L_3:
        /*0018*/ 	.byte	0x04, 0x12
        /*001a*/ 	.short	(.L_5 - .L_4)
	.align		4
.L_4:
        /*001c*/ 	.word	index@(_Z10computeGPUPfS_)
        /*0020*/ 	.word	0x00000000
.L_5:


//--------------------- .nv.compat                --------------------------
	.section	.nv.compat,"",@"SHT_CUDA_COMPAT_INFO"
	.align	4
        /*0000*/ 	.byte	0x02, 0x09, 0x00, 0x00, 0x02, 0x02, 0x01, 0x00, 0x02, 0x05, 0x05, 0x00, 0x03, 0x07, 0x01, 0x01
        /*0010*/ 	.byte	0x02, 0x03, 0x00, 0x00, 0x02, 0x06, 0x01, 0x00, 0x04, 0x0b, 0x08, 0x00, 0x09, 0x00, 0x00, 0x00
        /*0020*/ 	.byte	0x00, 0x00, 0x00, 0x00


//--------------------- .nv.info._Z10computeGPUPfS_ --------------------------
	.section	.nv.info._Z10computeGPUPfS_,"",@"SHT_CUDA_INFO"
	.sectionflags	@""
	.align	4


	//----- nvinfo : EIATTR_CUDA_API_VERSION
	.align		4
        /*0000*/ 	.byte	0x04, 0x37
        /*0002*/ 	.short	(.L_7 - .L_6)
.L_6:
        /*0004*/ 	.word	0x00000082


	//----- nvinfo : EIATTR_KPARAM_INFO
	.align		4
.L_7:
        /*0008*/ 	.byte	0x04, 0x17
        /*000a*/ 	.short	(.L_9 - .L_8)
.L_8:
        /*000c*/ 	.word	0x00000000
        /*0010*/ 	.short	0x0001
        /*0012*/ 	.short	0x0008
        /*0014*/ 	.byte	0x00, 0xf5, 0x21, 0x00


	//----- nvinfo : EIATTR_KPARAM_INFO
	.align		4
.L_9:
        /*0018*/ 	.byte	0x04, 0x17
        /*001a*/ 	.short	(.L_11 - .L_10)
.L_10:
        /*001c*/ 	.word	0x00000000
        /*0020*/ 	.short	0x0000
        /*0022*/ 	.short	0x0000
        /*0024*/ 	.byte	0x00, 0xf5, 0x21, 0x00


	//----- nvinfo : EIATTR_SPARSE_MMA_MASK
	.align		4
.L_11:
        /*0028*/ 	.byte	0x03, 0x50
        /*002a*/ 	.short	0x0000


	//----- nvinfo : EIATTR_MAXREG_COUNT
	.align		4
        /*002c*/ 	.byte	0x03, 0x1b
        /*002e*/ 	.short	0x00ff


	//----- nvinfo : EIATTR_MERCURY_ISA_VERSION
	.align		4
        /*0030*/ 	.byte	0x03, 0x5f
        /*0032*/ 	.short	0x0101


	//----- nvinfo : EIATTR_VRC_CTA_INIT_COUNT
	.align		4
        /*0034*/ 	.byte	0x02, 0x4a
	.zero		1
	.zero		1


	//----- nvinfo : EIATTR_EXIT_INSTR_OFFSETS
	.align		4
        /*0038*/ 	.byte	0x04, 0x1c
        /*003a*/ 	.short	(.L_13 - .L_12)


	//   ....[0]....
.L_12:
        /*003c*/ 	.word	0x000000e0


	//----- nvinfo : EIATTR_CBANK_PARAM_SIZE
	.align		4
.L_13:
        /*0040*/ 	.byte	0x03, 0x19
        /*0042*/ 	.short	0x0010


	//----- nvinfo : EIATTR_PARAM_CBANK
	.align		4
        /*0044*/ 	.byte	0x04, 0x0a
        /*0046*/ 	.short	(.L_15 - .L_14)
	.align		4
.L_14:
        /*0048*/ 	.word	index@(.nv.constant0._Z10computeGPUPfS_)
        /*004c*/ 	.short	0x0380
        /*004e*/ 	.short	0x0010


	//----- nvinfo : EIATTR_SW_WAR
	.align		4
.L_15:
        /*0050*/ 	.byte	0x04, 0x36
        /*0052*/ 	.short	(.L_17 - .L_16)
.L_16:
        /*0054*/ 	.word	0x00000008
.L_17:


//--------------------- .nv.callgraph             --------------------------
	.section	.nv.callgraph,"",@"SHT_CUDA_CALLGRAPH"
	.align	4
	.sectionentsize	8
	.align		4
        /*0000*/ 	.word	0x00000000
	.align		4
        /*0004*/ 	.word	0xffffffff
	.align		4
        /*0008*/ 	.word	0x00000000
	.align		4
        /*000c*/ 	.word	0xfffffffe
	.align		4
        /*0010*/ 	.word	0x00000000
	.align		4
        /*0014*/ 	.word	0xfffffffd
	.align		4
        /*0018*/ 	.word	0x00000000
	.align		4
        /*001c*/ 	.word	0xfffffffc


//--------------------- .text._Z10computeGPUPfS_  --------------------------
	.section	.text._Z10computeGPUPfS_,"ax",@progbits
	.align	128
        .global         _Z10computeGPUPfS_
        .type           _Z10computeGPUPfS_,@function
        .size           _Z10computeGPUPfS_,(.L_x_1 - _Z10computeGPUPfS_)
        .other          _Z10computeGPUPfS_,@"STO_CUDA_ENTRY STV_DEFAULT"
_Z10computeGPUPfS_:
.text._Z10computeGPUPfS_:
[----:B------:R-:W-:Y:S01]  /*0000*/  LDC R1, c[0x0][0x37c] ;  /* 0x0000df00ff017b82 */ /* 0x000fe20000000800 */
[----:B------:R-:W0:Y:S07]  /*0010*/  S2R R7, SR_CTAID.X ;  /* 0x0000000000077919 */ /* 0x000e2e0000002500 */
[----:B------:R-:W1:Y:S01]  /*0020*/  LDC.64 R4, c[0x0][0x388] ;  /* 0x0000e200ff047b82 */ /* 0x000e620000000a00 */
[----:B------:R-:W0:Y:S01]  /*0030*/  LDCU UR6, c[0x0][0x360] ;  /* 0x00006c00ff0677ac */ /* 0x000e220008000800 */
[----:B------:R-:W0:Y:S01]  /*0040*/  S2R R0, SR_TID.X ;  /* 0x0000000000007919 */ /* 0x000e220000002100 */
[----:B------:R-:W2:Y:S05]  /*0050*/  LDCU.64 UR4, c[0x0][0x358] ;  /* 0x00006b00ff0477ac */ /* 0x000eaa0008000a00 */
[----:B------:R-:W3:Y:S01]  /*0060*/  LDC.64 R2, c[0x0][0x380] ;  /* 0x0000e000ff027b82 */ /* 0x000ee20000000a00 */
[----:B0-----:R-:W-:-:S04]  /*0070*/  IMAD R7, R7, UR6, R0 ;  /* 0x0000000607077c24 */ /* 0x001fc8000f8e0200 */
[----:B-1----:R-:W-:-:S04]  /*0080*/  IMAD.WIDE R4, R7, 0x4, R4 ;  /* 0x0000000407047825 */ /* 0x002fc800078e0204 */
[----:B---3--:R-:W-:Y:S02]  /*0090*/  IMAD.WIDE R2, R7, 0x4, R2 ;  /* 0x0000000407027825 */ /* 0x008fe400078e0202 */
[----:B--2---:R-:W2:Y:S04]  /*00a0*/  LDG.E R5, desc[UR4][R4.64] ;  /* 0x0000000404057981 */ /* 0x004ea8000c1e1900 */
[----:B------:R-:W2:Y:S02]  /*00b0*/  LDG.E R0, desc[UR4][R2.64] ;  /* 0x0000000402007981 */ /* 0x000ea4000c1e1900 */
[----:B--2---:R-:W-:-:S05]  /*00c0*/  FMUL R7, R0, R5 ;  /* 0x0000000500077220 */ /* 0x004fca0000400000 */
[----:B------:R-:W-:Y:S01]  /*00d0*/  STG.E desc[UR4][R2.64], R7 ;  /* 0x0000000702007986 */ /* 0x000fe2000c101904 */
[----:B------:R-:W-:Y:S05]  /*00e0*/  EXIT ;  /* 0x000000000000794d */ /* 0x000fea0003800000 */
.L_x_0:
[----:B------:R-:W-:-:S00]  /*00f0*/  BRA `(.L_x_0) ;  /* 0xfffffffc00fc7947 */ /* 0x000fc0000383ffff */
[----:B------:R-:W-:-:S00]  /*0100*/  NOP ;  /* 0x0000000000007918 */ /* 0x000fc00000000000 */
[----:B------:R-:W-:-:S00]  /*0110*/  NOP ;  /* 0x0000000000007918 */ /* 0x000fc00000000000 */
[----:B------:R-:W-:-:S00]  /*0120*/  NOP ;  /* 0x0000000000007918 */ /* 0x000fc00000000000 */
[----:B------:R-:W-:-:S00]  /*0130*/  NOP ;  /* 0x0000000000007918 */ /* 0x000fc00000000000 */
[----:B------:R-:W-:-:S00]  /*0140*/  NOP ;  /* 0x0000000000007918 */ /* 0x000fc00000000000 */
[----:B------:R-:W-:-:S00]  /*0150*/  NOP ;  /* 0x0000000000007918 */ /* 0x000fc00000000000 */
[----:B------:R-:W-:-:S00]  /*0160*/  NOP ;  /* 0x0000000000007918 */ /* 0x000fc00000000000 */
[----:B------:R-:W-:-:S00]  /*0170*/  NOP ;  /* 0x0000000000007918 */ /* 0x000fc00000000000 */
.L_x_1:


//--------------------- .nv.shared.reserved.0     --------------------------
	.section	.nv.shared.reserved.0,"aw",@nobits
	.weak		__nv_reservedSMEM_offset_0_alias
	.size		__nv_reservedSMEM_offset_0_alias, 0, 64
	.other		__nv_reservedSMEM_offset_0_alias,@"STO_CUDA_RESERVED_SHARED STV_DEFAULT"
__nv_reservedSMEM_offset_0_alias:
	.zero		0
	.zero		64


//--------------------- .nv.constant0._Z10computeGPUPfS_ --------------------------
	.section	.nv.constant0._Z10computeGPUPfS_,"a",@progbits
	.sectionflags	@""
	.align	4
.nv.constant0._Z10computeGPUPfS_:
	.zero		912


//--------------------- SYMBOLS --------------------------

	.type		.nv.reservedSmem.offset0,@object
	.size		.nv.reservedSmem.offset0,0x4
